	.headerflags	@"EF_CUDA_TEXMODE_UNIFIED EF_CUDA_64BIT_ADDRESS EF_CUDA_ACCELERATORS EF_CUDA_SM90 EF_CUDA_VIRTUAL_SM(EF_CUDA_SM90)"
	.elftype	@"ET_EXEC"


//--------------------- .nv.info                  --------------------------
	.section	.nv.info,"",@"SHT_CUDA_INFO"
	.align	4


	//----- nvinfo : EIATTR_REGCOUNT
	.align		4
        /*0000*/ 	.byte	0x04, 0x2f
        /*0002*/ 	.short	(.L_3 - .L_2)
	.align		4
.L_2:
        /*0004*/ 	.word	index@(triton_poi_fused__native_batch_norm_legit_no_training_silu_6)
        /*0008*/ 	.word	0x00000017


	//----- nvinfo : EIATTR_MIN_STACK_SIZE
	.align		4
.L_3:
        /*000c*/ 	.byte	0x04, 0x12
        /*000e*/ 	.short	(.L_5 - .L_4)
	.align		4
.L_4:
        /*0010*/ 	.word	index@(triton_poi_fused__native_batch_norm_legit_no_training_silu_6)
        /*0014*/ 	.word	0x00000000


	//----- nvinfo : EIATTR_FRAME_SIZE
	.align		4
.L_5:
        /*0018*/ 	.byte	0x04, 0x11
        /*001a*/ 	.short	(.L_7 - .L_6)
	.align		4
.L_6:
        /*001c*/ 	.word	index@(triton_poi_fused__native_batch_norm_legit_no_training_silu_6)
        /*0020*/ 	.word	0x00000000


	//----- nvinfo : EIATTR_MIN_STACK_SIZE
	.align		4
.L_7:
        /*0024*/ 	.byte	0x04, 0x12
        /*0026*/ 	.short	(.L_9 - .L_8)
	.align		4
.L_8:
        /*0028*/ 	.word	index@(triton_poi_fused__native_batch_norm_legit_no_training_silu_6)
        /*002c*/ 	.word	0x00000000
.L_9:


//--------------------- .nv.info.triton_poi_fused__native_batch_norm_legit_no_training_silu_6 --------------------------
	.section	.nv.info.triton_poi_fused__native_batch_norm_legit_no_training_silu_6,"",@"SHT_CUDA_INFO"
	.sectionflags	@""
	.align	4


	//----- nvinfo : EIATTR_CUDA_API_VERSION
	.align		4
        /*0000*/ 	.byte	0x04, 0x37
        /*0002*/ 	.short	(.L_11 - .L_10)
.L_10:
        /*0004*/ 	.word	0x0000007c


	//----- nvinfo : EIATTR_KPARAM_INFO
	.align		4
.L_11:
        /*0008*/ 	.byte	0x04, 0x17
        /*000a*/ 	.short	(.L_13 - .L_12)
.L_12:
        /*000c*/ 	.word	0x00000000
        /*0010*/ 	.short	0x0006
        /*0012*/ 	.short	0x0030
        /*0014*/ 	.byte	0x00, 0xf0, 0x11, 0x00


	//----- nvinfo : EIATTR_KPARAM_INFO
	.align		4
.L_13:
        /*0018*/ 	.byte	0x04, 0x17
        /*001a*/ 	.short	(.L_15 - .L_14)
.L_14:
        /*001c*/ 	.word	0x00000000
        /*0020*/ 	.short	0x0005
        /*0022*/ 	.short	0x0028
        /*0024*/ 	.byte	0x00, 0xf4, 0x21, 0x00


	//----- nvinfo : EIATTR_KPARAM_INFO
	.align		4
.L_15:
        /*0028*/ 	.byte	0x04, 0x17
        /*002a*/ 	.short	(.L_17 - .L_16)
.L_16:
        /*002c*/ 	.word	0x00000000
        /*0030*/ 	.short	0x0004
        /*0032*/ 	.short	0x0020
        /*0034*/ 	.byte	0x00, 0xf4, 0x21, 0x00


	//----- nvinfo : EIATTR_KPARAM_INFO
	.align		4
.L_17:
        /*0038*/ 	.byte	0x04, 0x17
        /*003a*/ 	.short	(.L_19 - .L_18)
.L_18:
        /*003c*/ 	.word	0x00000000
        /*0040*/ 	.short	0x0003
        /*0042*/ 	.short	0x0018
        /*0044*/ 	.byte	0x00, 0xf4, 0x21, 0x00


	//----- nvinfo : EIATTR_KPARAM_INFO
	.align		4
.L_19:
        /*0048*/ 	.byte	0x04, 0x17
        /*004a*/ 	.short	(.L_21 - .L_20)
.L_20:
        /*004c*/ 	.word	0x00000000
        /*0050*/ 	.short	0x0002
        /*0052*/ 	.short	0x0010
        /*0054*/ 	.byte	0x00, 0xf4, 0x21, 0x00


	//----- nvinfo : EIATTR_KPARAM_INFO
	.align		4
.L_21:
        /*0058*/ 	.byte	0x04, 0x17
        /*005a*/ 	.short	(.L_23 - .L_22)
.L_22:
        /*005c*/ 	.word	0x00000000
        /*0060*/ 	.short	0x0001
        /*0062*/ 	.short	0x0008
        /*0064*/ 	.byte	0x00, 0xf4, 0x21, 0x00


	//----- nvinfo : EIATTR_KPARAM_INFO
	.align		4
.L_23:
        /*0068*/ 	.byte	0x04, 0x17
        /*006a*/ 	.short	(.L_25 - .L_24)
.L_24:
        /*006c*/ 	.word	0x00000000
        /*0070*/ 	.short	0x0000
        /*0072*/ 	.short	0x0000
        /*0074*/ 	.byte	0x00, 0xf4, 0x21, 0x00


	//----- nvinfo : EIATTR_SPARSE_MMA_MASK
	.align		4
.L_25:
        /*0078*/ 	.byte	0x03, 0x50
        /*007a*/ 	.short	0x0000


	//----- nvinfo : EIATTR_MAXREG_COUNT
	.align		4
        /*007c*/ 	.byte	0x03, 0x1b
        /*007e*/ 	.short	0x00ff


	//----- nvinfo : EIATTR_EXIT_INSTR_OFFSETS
	.align		4
        /*0080*/ 	.byte	0x04, 0x1c
        /*0082*/ 	.short	(.L_27 - .L_26)


	//   ....[0]....
.L_26:
        /*0084*/ 	.word	0x00000570


	//   ....[1]....
        /*0088*/ 	.word	0x00000590


	//----- nvinfo : EIATTR_REQNTID
	.align		4
.L_27:
        /*008c*/ 	.byte	0x04, 0x10
        /*008e*/ 	.short	(.L_29 - .L_28)
.L_28:
        /*0090*/ 	.word	0x00000080
        /*0094*/ 	.word	0x00000001
        /*0098*/ 	.word	0x00000001


	//----- nvinfo : EIATTR_CBANK_PARAM_SIZE
	.align		4
.L_29:
        /*009c*/ 	.byte	0x03, 0x19
        /*009e*/ 	.short	0x0034


	//----- nvinfo : EIATTR_PARAM_CBANK
	.align		4
        /*00a0*/ 	.byte	0x04, 0x0a
        /*00a2*/ 	.short	(.L_31 - .L_30)
	.align		4
.L_30:
        /*00a4*/ 	.word	index@(.nv.constant0.triton_poi_fused__native_batch_norm_legit_no_training_silu_6)
        /*00a8*/ 	.short	0x0210
        /*00aa*/ 	.short	0x0034


	//----- nvinfo : EIATTR_SW_WAR
	.align		4
.L_31:
        /*00ac*/ 	.byte	0x04, 0x36
        /*00ae*/ 	.short	(.L_33 - .L_32)
.L_32:
        /*00b0*/ 	.word	0x00000008
.L_33:


//--------------------- .nv.callgraph             --------------------------
	.section	.nv.callgraph,"",@"SHT_CUDA_CALLGRAPH"
	.align	4
	.sectionentsize	8
	.align		4
        /*0000*/ 	.word	0x00000000
	.align		4
        /*0004*/ 	.word	0xffffffff
	.align		4
        /*0008*/ 	.word	0x00000000
	.align		4
        /*000c*/ 	.word	0xfffffffe
	.align		4
        /*0010*/ 	.word	0x00000000
	.align		4
        /*0014*/ 	.word	0xfffffffd
	.align		4
        /*0018*/ 	.word	0x00000000
	.align		4
        /*001c*/ 	.word	0xfffffffc


//--------------------- .nv.constant4             --------------------------
	.section	.nv.constant4,"a",@progbits
	.align	8
	.align		8
.nv.constant4:
        /*0000*/ 	.dword	_$_str
	.align		8
        /*0008*/ 	.dword	_$_str_$_2


//--------------------- .text.triton_poi_fused__native_batch_norm_legit_no_training_silu_6 --------------------------
	.section	.text.triton_poi_fused__native_batch_norm_legit_no_training_silu_6,"ax",@progbits
	.align	128
        .global         triton_poi_fused__native_batch_norm_legit_no_training_silu_6
        .type           triton_poi_fused__native_batch_norm_legit_no_training_silu_6,@function
        .size           triton_poi_fused__native_batch_norm_legit_no_training_silu_6,(.L_x_1 - triton_poi_fused__native_batch_norm_legit_no_training_silu_6)
        .other          triton_poi_fused__native_batch_norm_legit_no_training_silu_6,@"STO_CUDA_ENTRY STV_DEFAULT"
triton_poi_fused__native_batch_norm_legit_no_training_silu_6:
.text.triton_poi_fused__native_batch_norm_legit_no_training_silu_6:
[----:B------:R-:W0:Y:S01]  /*0000*/  LDC R1, c[0x0][0x28] ;  /* 0x00000a00ff017b82 */ /* 0x000e220000000800 */
[----:B------:R-:W1:Y:S07]  /*0010*/  S2R R0, SR_TID.X ;  /* 0x0000000000007919 */ /* 0x000e6e0000002100 */
[----:B------:R-:W2:Y:S01]  /*0020*/  LDC.64 R8, c[0x0][0x228] ;  /* 0x00008a00ff087b82 */ /* 0x000ea20000000a00 */
[----:B------:R-:W-:Y:S01]  /*0030*/  ULDC.64 UR4, c[0x0][0x208] ;  /* 0x0000820000047ab9 */ /* 0x000fe20000000a00 */
[----:B------:R-:W3:Y:S06]  /*0040*/  S2R R3, SR_CTAID.X ;  /* 0x0000000000037919 */ /* 0x000eec0000002500 */
[----:B------:R-:W4:Y:S08]  /*0050*/  LDC.64 R14, c[0x0][0x220] ;  /* 0x00008800ff0e7b82 */ /* 0x000f300000000a00 */
[----:B------:R-:W5:Y:S08]  /*0060*/  LDC.64 R12, c[0x0][0x218] ;  /* 0x00008600ff0c7b82 */ /* 0x000f700000000a00 */
[----:B------:R-:W5:Y:S01]  /*0070*/  LDC.64 R16, c[0x0][0x230] ;  /* 0x00008c00ff107b82 */ /* 0x000f620000000a00 */
[----:B-1----:R-:W-:-:S07]  /*0080*/  SHF.L.U32 R0, R0, 0x1, RZ ;  /* 0x0000000100007819 */ /* 0x002fce00000006ff */
[----:B------:R-:W1:Y:S01]  /*0090*/  LDC.64 R18, c[0x0][0x238] ;  /* 0x00008e00ff127b82 */ /* 0x000e620000000a00 */
[----:B------:R-:W-:-:S04]  /*00a0*/  LOP3.LUT R0, R0, 0xfe, RZ, 0xc0, !PT ;  /* 0x000000fe00007812 */ /* 0x000fc800078ec0ff */
[----:B---3--:R-:W-:-:S04]  /*00b0*/  LEA R0, R3, R0, 0x8 ;  /* 0x0000000003007211 */ /* 0x008fc800078e40ff */
[C---:B------:R-:W-:Y:S01]  /*00c0*/  ISETP.GE.AND P0, PT, R0.reuse, 0x180, PT ;  /* 0x000001800000780c */ /* 0x040fe20003f06270 */
[----:B------:R-:W-:-:S05]  /*00d0*/  IMAD.HI R2, R0, 0x2aaaaaab, RZ ;  /* 0x2aaaaaab00027827 */ /* 0x000fca00078e02ff */
[----:B------:R-:W-:-:S04]  /*00e0*/  SHF.R.U32.HI R3, RZ, 0x1f, R2 ;  /* 0x0000001fff037819 */ /* 0x000fc80000011602 */
[----:B------:R-:W-:-:S05]  /*00f0*/  LEA.HI R3, R2, R3, RZ, 0x1e ;  /* 0x0000000302037211 */ /* 0x000fca00078ff0ff */
[----:B------:R-:W-:Y:S01]  /*0100*/  IMAD R11, R3, -0x18, R0 ;  /* 0xffffffe8030b7824 */ /* 0x000fe200078e0200 */
[----:B------:R-:W-:-:S03]  /*0110*/  CS2R R2, SRZ ;  /* 0x0000000000027805 */ /* 0x000fc6000001ff00 */
[----:B--2---:R-:W-:-:S05]  /*0120*/  IMAD.WIDE R8, R11, 0x4, R8 ;  /* 0x000000040b087825 */ /* 0x004fca00078e0208 */
[----:B------:R2:W3:Y:S01]  /*0130*/  @!P0 LDG.E.EL.64 R2, desc[UR4][R8.64] ;  /* 0x0000000408028981 */ /* 0x0004e2000c2e1b00 */
[----:B------:R-:W-:Y:S02]  /*0140*/  CS2R R4, SRZ ;  /* 0x0000000000047805 */ /* 0x000fe4000001ff00 */
[----:B------:R-:W-:Y:S01]  /*0150*/  CS2R R6, SRZ ;  /* 0x0000000000067805 */ /* 0x000fe2000001ff00 */
[----:B----4-:R-:W-:-:S04]  /*0160*/  IMAD.WIDE R14, R11, 0x4, R14 ;  /* 0x000000040b0e7825 */ /* 0x010fc800078e020e */
[----:B-----5:R-:W-:Y:S01]  /*0170*/  IMAD.WIDE R12, R0, 0x4, R12 ;  /* 0x00000004000c7825 */ /* 0x020fe200078e020c */
[----:B------:R4:W5:Y:S01]  /*0180*/  @!P0 LDG.E.EL.64 R4, desc[UR4][R14.64] ;  /* 0x000000040e048981 */ /* 0x000962000c2e1b00 */
[----:B--2---:R-:W-:Y:S02]  /*0190*/  CS2R R8, SRZ ;  /* 0x0000000000087805 */ /* 0x004fe4000001ff00 */
[C---:B0-----:R-:W-:Y:S01]  /*01a0*/  IMAD.WIDE R16, R11.reuse, 0x4, R16 ;  /* 0x000000040b107825 */ /* 0x041fe200078e0210 */
[----:B------:R0:W5:Y:S03]  /*01b0*/  @!P0 LDG.E.64 R6, desc[UR4][R12.64] ;  /* 0x000000040c068981 */ /* 0x000166000c1e1b00 */
[----:B-1----:R-:W-:Y:S01]  /*01c0*/  IMAD.WIDE R18, R11, 0x4, R18 ;  /* 0x000000040b127825 */ /* 0x002fe200078e0212 */
[----:B------:R-:W-:-:S04]  /*01d0*/  CS2R R10, SRZ ;  /* 0x00000000000a7805 */ /* 0x000fc8000001ff00 */
[----:B------:R-:W2:Y:S04]  /*01e0*/  @!P0 LDG.E.EL.64 R8, desc[UR4][R18.64] ;  /* 0x0000000412088981 */ /* 0x000ea8000c2e1b00 */
[----:B------:R-:W2:Y:S01]  /*01f0*/  @!P0 LDG.E.EL.64 R10, desc[UR4][R16.64] ;  /* 0x00000004100a8981 */ /* 0x000ea2000c2e1b00 */
[----:B---3--:R-:W-:Y:S01]  /*0200*/  FADD R2, R2, 0.0010000000474974513054 ;  /* 0x3a83126f02027421 */ /* 0x008fe20000000000 */
[----:B------:R-:W-:-:S03]  /*0210*/  FADD R3, R3, 0.0010000000474974513054 ;  /* 0x3a83126f03037421 */ /* 0x000fc60000000000 */
[----:B------:R-:W1:Y:S08]  /*0220*/  MUFU.SQRT R20, R2 ;  /* 0x0000000200147308 */ /* 0x000e700000002000 */
[----:B----4-:R-:W3:Y:S01]  /*0230*/  MUFU.SQRT R14, R3 ;  /* 0x00000003000e7308 */ /* 0x010ee20000002000 */
[C---:B-1----:R-:W-:Y:S02]  /*0240*/  FSETP.GT.AND P1, PT, R20.reuse, 8.50705917302346158658e+37, PT ;  /* 0x7e8000001400780b */ /* 0x042fe40003f24000 */
[----:B------:R-:W-:-:S02]  /*0250*/  FSETP.GEU.AND P3, PT, R20, 1.175494350822287508e-38, PT ;  /* 0x008000001400780b */ /* 0x000fc40003f6e000 */
[C---:B---3--:R-:W-:Y:S02]  /*0260*/  FSETP.GT.AND P2, PT, R14.reuse, 8.50705917302346158658e+37, PT ;  /* 0x7e8000000e00780b */ /* 0x048fe40003f44000 */
[----:B------:R-:W-:-:S07]  /*0270*/  FSETP.GEU.AND P4, PT, R14, 1.175494350822287508e-38, PT ;  /* 0x008000000e00780b */ /* 0x000fce0003f8e000 */
[----:B------:R-:W-:Y:S01]  /*0280*/  @P1 FMUL R20, R20, 0.25 ;  /* 0x3e80000014141820 */ /* 0x000fe20000400000 */
[----:B------:R-:W-:-:S03]  /*0290*/  HFMA2.MMA R2, -RZ, RZ, 1.625, 0 ;  /* 0x3e800000ff027435 */ /* 0x000fc600000001ff */
[----:B------:R-:W-:Y:S01]  /*02a0*/  @!P3 FMUL R20, R20, 16777216 ;  /* 0x4b8000001414b820 */ /* 0x000fe20000400000 */
[----:B------:R-:W-:-:S05]  /*02b0*/  @P2 FMUL R14, R14, 0.25 ;  /* 0x3e8000000e0e2820 */ /* 0x000fca0000400000 */
[----:B------:R-:W1:Y:S01]  /*02c0*/  MUFU.RCP R20, R20 ;  /* 0x0000001400147308 */ /* 0x000e620000001000 */
[----:B------:R-:W-:Y:S01]  /*02d0*/  @!P4 FMUL R14, R14, 16777216 ;  /* 0x4b8000000e0ec820 */ /* 0x000fe20000400000 */
[----:B------:R-:W-:-:S06]  /*02e0*/  FSEL R3, R2, 1, P1 ;  /* 0x3f80000002037808 */ /* 0x000fcc0000800000 */
[----:B------:R-:W3:Y:S01]  /*02f0*/  MUFU.RCP R14, R14 ;  /* 0x0000000e000e7308 */ /* 0x000ee20000001000 */
[----:B------:R-:W-:Y:S01]  /*0300*/  @!P3 FMUL R3, R3, 16777216 ;  /* 0x4b8000000303b820 */ /* 0x000fe20000400000 */
[----:B0-----:R-:W-:Y:S01]  /*0310*/  FSEL R13, R2, 1, P2 ;  /* 0x3f800000020d7808 */ /* 0x001fe20001000000 */
[----:B-----5:R-:W-:Y:S02]  /*0320*/  FADD R4, -R4, R6 ;  /* 0x0000000604047221 */ /* 0x020fe40000000100 */
[----:B-1----:R-:W-:Y:S02]  /*0330*/  FMUL R3, R20, R3 ;  /* 0x0000000314037220 */ /* 0x002fe40000400000 */
[----:B------:R-:W-:Y:S01]  /*0340*/  @!P4 FMUL R13, R13, 16777216 ;  /* 0x4b8000000d0dc820 */ /* 0x000fe20000400000 */
[----:B------:R-:W-:Y:S01]  /*0350*/  FADD R5, -R5, R7 ;  /* 0x0000000705057221 */ /* 0x000fe20000000100 */
[----:B------:R-:W-:Y:S02]  /*0360*/  FMUL R3, R4, R3 ;  /* 0x0000000304037220 */ /* 0x000fe40000400000 */
[----:B---3--:R-:W-:-:S02]  /*0370*/  FMUL R4, R14, R13 ;  /* 0x0000000d0e047220 */ /* 0x008fc40000400000 */
[----:B--2---:R-:W-:Y:S02]  /*0380*/  FFMA R8, R3, R10, R8 ;  /* 0x0000000a03087223 */ /* 0x004fe40000000008 */
[----:B------:R-:W-:Y:S02]  /*0390*/  FMUL R4, R5, R4 ;  /* 0x0000000405047220 */ /* 0x000fe40000400000 */
[----:B------:R-:W-:Y:S02]  /*03a0*/  FADD R3, RZ, -R8 ;  /* 0x80000008ff037221 */ /* 0x000fe40000000000 */
[----:B------:R-:W-:Y:S02]  /*03b0*/  FFMA R9, R4, R11, R9 ;  /* 0x0000000b04097223 */ /* 0x000fe40000000009 */
[----:B------:R-:W-:Y:S02]  /*03c0*/  FMUL R4, R3, 1.4426950216293334961 ;  /* 0x3fb8aa3b03047820 */ /* 0x000fe40000400000 */
[----:B------:R-:W-:-:S04]  /*03d0*/  FADD R3, RZ, -R9 ;  /* 0x80000009ff037221 */ /* 0x000fc80000000000 */
[----:B------:R-:W-:Y:S01]  /*03e0*/  FMUL R6, R3, 1.4426950216293334961 ;  /* 0x3fb8aa3b03067820 */ /* 0x000fe20000400000 */
[----:B------:R-:W-:-:S04]  /*03f0*/  FSETP.GEU.AND P1, PT, R4, -126, PT ;  /* 0xc2fc00000400780b */ /* 0x000fc80003f2e000 */
[----:B------:R-:W-:-:S09]  /*0400*/  FSETP.GEU.AND P2, PT, R6, -126, PT ;  /* 0xc2fc00000600780b */ /* 0x000fd20003f4e000 */
[----:B------:R-:W-:-:S04]  /*0410*/  @!P1 FMUL R4, R4, 0.5 ;  /* 0x3f00000004049820 */ /* 0x000fc80000400000 */
[----:B------:R-:W-:Y:S01]  /*0420*/  @!P2 FMUL R6, R6, 0.5 ;  /* 0x3f0000000606a820 */ /* 0x000fe20000400000 */
[----:B------:R-:W0:Y:S08]  /*0430*/  MUFU.EX2 R3, R4 ;  /* 0x0000000400037308 */ /* 0x000e300000000800 */
[----:B------:R-:W1:Y:S01]  /*0440*/  MUFU.EX2 R5, R6 ;  /* 0x0000000600057308 */ /* 0x000e620000000800 */
[----:B0-----:R-:W-:-:S04]  /*0450*/  @!P1 FMUL R3, R3, R3 ;  /* 0x0000000303039220 */ /* 0x001fc80000400000 */
[----:B------:R-:W-:Y:S01]  /*0460*/  FADD R7, R3, 1 ;  /* 0x3f80000003077421 */ /* 0x000fe20000000000 */
[----:B-1----:R-:W-:-:S04]  /*0470*/  @!P2 FMUL R5, R5, R5 ;  /* 0x000000050505a220 */ /* 0x002fc80000400000 */
[----:B------:R-:W-:Y:S01]  /*0480*/  FADD R10, R5, 1 ;  /* 0x3f800000050a7421 */ /* 0x000fe20000000000 */
[----:B------:R-:W-:Y:S01]  /*0490*/  FSETP.GT.AND P1, PT, R7, 8.50705917302346158658e+37, PT ;  /* 0x7e8000000700780b */ /* 0x000fe20003f24000 */
[----:B------:R-:W0:Y:S03]  /*04a0*/  LDC.64 R4, c[0x0][0x210] ;  /* 0x00008400ff047b82 */ /* 0x000e260000000a00 */
[----:B------:R-:W-:-:S09]  /*04b0*/  FSETP.GT.AND P2, PT, R10, 8.50705917302346158658e+37, PT ;  /* 0x7e8000000a00780b */ /* 0x000fd20003f44000 */
[----:B------:R-:W-:-:S04]  /*04c0*/  @P1 FMUL R7, R7, 0.25 ;  /* 0x3e80000007071820 */ /* 0x000fc80000400000 */
[----:B------:R-:W-:Y:S02]  /*04d0*/  @P2 FMUL R10, R10, 0.25 ;  /* 0x3e8000000a0a2820 */ /* 0x000fe40000400000 */
[----:B------:R-:W1:Y:S08]  /*04e0*/  MUFU.RCP R7, R7 ;  /* 0x0000000700077308 */ /* 0x000e700000001000 */
[----:B------:R-:W2:Y:S01]  /*04f0*/  MUFU.RCP R10, R10 ;  /* 0x0000000a000a7308 */ /* 0x000ea20000001000 */
[----:B------:R-:W-:-:S02]  /*0500*/  FSEL R6, R2, 1, P1 ;  /* 0x3f80000002067808 */ /* 0x000fc40000800000 */
[----:B------:R-:W-:-:S03]  /*0510*/  FSEL R3, R2, 1, P2 ;  /* 0x3f80000002037808 */ /* 0x000fc60001000000 */
[----:B-1----:R-:W-:-:S04]  /*0520*/  FMUL R11, R7, R6 ;  /* 0x00000006070b7220 */ /* 0x002fc80000400000 */
[----:B------:R-:W-:Y:S01]  /*0530*/  FMUL R8, R8, R11 ;  /* 0x0000000b08087220 */ /* 0x000fe20000400000 */
[----:B--2---:R-:W-:Y:S01]  /*0540*/  FMUL R6, R10, R3 ;  /* 0x000000030a067220 */ /* 0x004fe20000400000 */
[----:B0-----:R-:W-:-:S04]  /*0550*/  IMAD.WIDE R2, R0, 0x4, R4 ;  /* 0x0000000400027825 */ /* 0x001fc800078e0204 */
[----:B------:R-:W-:Y:S01]  /*0560*/  FMUL R9, R9, R6 ;  /* 0x0000000609097220 */ /* 0x000fe20000400000 */
[----:B------:R-:W-:Y:S06]  /*0570*/  @P0 EXIT ;  /* 0x000000000000094d */ /* 0x000fec0003800000 */
[----:B------:R-:W-:Y:S01]  /*0580*/  STG.E.64 desc[UR4][R2.64], R8 ;  /* 0x0000000802007986 */ /* 0x000fe2000c101b04 */
[----:B------:R-:W-:Y:S05]  /*0590*/  EXIT ;  /* 0x000000000000794d */ /* 0x000fea0003800000 */
.L_x_0:
[----:B------:R-:W-:-:S00]  /*05a0*/  BRA `(.L_x_0) ;  /* 0xfffffffc00fc7947 */ /* 0x000fc0000383ffff */
[----:B------:R-:W-:-:S00]  /*05b0*/  NOP ;  /* 0x0000000000007918 */ /* 0x000fc00000000000 */
        /* <DEDUP_REMOVED lines=12> */
.L_x_1:


//--------------------- .nv.global.init           --------------------------
	.section	.nv.global.init,"aw",@progbits
.nv.global.init:
	.type		_$_str,@object
	.size		_$_str,(_$_str_$_2 - _$_str)
_$_str:
        /*0000*/ 	.byte	0x5f, 0x5f, 0x43, 0x55, 0x44, 0x41, 0x5f, 0x46, 0x54, 0x5a, 0x00
	.type		_$_str_$_2,@object
	.size		_$_str_$_2,(.L_1 - _$_str_$_2)
_$_str_$_2:
        /*000b*/ 	.byte	0x5f, 0x5f, 0x43, 0x55, 0x44, 0x41, 0x5f, 0x50, 0x52, 0x45, 0x43, 0x5f, 0x53, 0x51, 0x52, 0x54
        /*001b*/ 	.byte	0x00
.L_1:


//--------------------- .nv.constant0.triton_poi_fused__native_batch_norm_legit_no_training_silu_6 --------------------------
	.section	.nv.constant0.triton_poi_fused__native_batch_norm_legit_no_training_silu_6,"a",@progbits
	.sectionflags	@""
	.align	4
.nv.constant0.triton_poi_fused__native_batch_norm_legit_no_training_silu_6:
	.zero		580
